//
// Generated by NVIDIA NVVM Compiler
//
// Compiler Build ID: CL-36424714
// Cuda compilation tools, release 13.0, V13.0.88
// Based on NVVM 20.0.0
//

.version 9.0
.target sm_100
.address_size 64

	// .globl	_Z3calPiS_i

.visible .entry _Z3calPiS_i(
	.param .u64 .ptr .align 1 _Z3calPiS_i_param_0,
	.param .u64 .ptr .align 1 _Z3calPiS_i_param_1,
	.param .u32 _Z3calPiS_i_param_2
)
{
	.reg .b32 	%r<6>;
	.reg .b64 	%rd<8>;

	ld.param.u64 	%rd1, [_Z3calPiS_i_param_0];
	ld.param.u64 	%rd2, [_Z3calPiS_i_param_1];
	ld.param.u32 	%r1, [_Z3calPiS_i_param_2];
	cvta.to.global.u64 	%rd3, %rd2;
	cvta.to.global.u64 	%rd4, %rd1;
	mov.u32 	%r2, %ctaid.x;
	mul.wide.u32 	%rd5, %r2, 4;
	add.s64 	%rd6, %rd4, %rd5;
	ld.global.u32 	%r3, [%rd6];
	add.s64 	%rd7, %rd3, %rd5;
	ld.global.u32 	%r4, [%rd7];
	mad.lo.s32 	%r5, %r3, %r1, %r4;
	st.global.u32 	[%rd7], %r5;
	ret;

}


// ===== COMPILED SASS (sm_100) =====

	.target	sm_100

	.elftype	@"ET_EXEC"


//--------------------- .note.nv.tkinfo           --------------------------
	.section	.note.nv.tkinfo,"",@"SHT_NOTE"
	.sectionflags	@"SHF_NOTE_NV_TKINFO"
	.tkinfo
        /*0018*/ 	.word	0x00000002
        /*0030*/ 	.string	""
        /*0030*/ 	.string	"ptxas"
        /*0030*/ 	.string	"Cuda compilation tools, release 13.0, V13.0.88"
        /*0030*/ 	.string	"Build cuda_13.0.r13.0/compiler.36424714_0"
        /*0030*/ 	.string	"-arch sm_100 -m 64 "



//--------------------- .note.nv.cuinfo           --------------------------
	.section	.note.nv.cuinfo,"",@"SHT_NOTE"
	.sectionflags	@"SHF_NOTE_NV_CUINFO"
        /*0018*/ 	.short	0x0002
        /*001a*/ 	.short	0x0064
        /*001c*/ 	.short	0x0082
	.zero		2


//--------------------- .nv.info                  --------------------------
	.section	.nv.info,"",@"SHT_CUDA_INFO"
	.align	4


	//----- nvinfo : EIATTR_REGCOUNT
	.align		4
        /*0000*/ 	.byte	0x04, 0x2f
        /*0002*/ 	.short	(.L_1 - .L_0)
	.align		4
.L_0:
        /*0004*/ 	.word	index@(_Z3calPiS_i)
        /*0008*/ 	.word	0x0000000a


	//----- nvinfo : EIATTR_FRAME_SIZE
	.align		4
.L_1:
        /*000c*/ 	.byte	0x04, 0x11
        /*000e*/ 	.short	(.L_3 - .L_2)
	.align		4
.L_2:
        /*0010*/ 	.word	index@(_Z3calPiS_i)
        /*0014*/ 	.word	0x00000000


	//----- nvinfo : EIATTR_MIN_STACK_SIZE
	.align		4
.L_3:
        /*0018*/ 	.byte	0x04, 0x12
        /*001a*/ 	.short	(.L_5 - .L_4)
	.align		4
.L_4:
        /*001c*/ 	.word	index@(_Z3calPiS_i)
        /*0020*/ 	.word	0x00000000
.L_5:


//--------------------- .nv.compat                --------------------------
	.section	.nv.compat,"",@"SHT_CUDA_COMPAT_INFO"
	.align	4
        /*0000*/ 	.byte	0x02, 0x09, 0x00, 0x00, 0x02, 0x02, 0x01, 0x00, 0x02, 0x05, 0x05, 0x00, 0x03, 0x07, 0x01, 0x01
        /*0010*/ 	.byte	0x02, 0x03, 0x00, 0x00, 0x02, 0x06, 0x01, 0x00, 0x04, 0x0b, 0x08, 0x00, 0x09, 0x00, 0x00, 0x00
        /*0020*/ 	.byte	0x00, 0x00, 0x00, 0x00


//--------------------- .nv.info._Z3calPiS_i      --------------------------
	.section	.nv.info._Z3calPiS_i,"",@"SHT_CUDA_INFO"
	.sectionflags	@""
	.align	4


	//----- nvinfo : EIATTR_CUDA_API_VERSION
	.align		4
        /*0000*/ 	.byte	0x04, 0x37
        /*0002*/ 	.short	(.L_7 - .L_6)
.L_6:
        /*0004*/ 	.word	0x00000082


	//----- nvinfo : EIATTR_KPARAM_INFO
	.align		4
.L_7:
        /*0008*/ 	.byte	0x04, 0x17
        /*000a*/ 	.short	(.L_9 - .L_8)
.L_8:
        /*000c*/ 	.word	0x00000000
        /*0010*/ 	.short	0x0002
        /*0012*/ 	.short	0x0010
        /*0014*/ 	.byte	0x00, 0xf0, 0x11, 0x00


	//----- nvinfo : EIATTR_KPARAM_INFO
	.align		4
.L_9:
        /*0018*/ 	.byte	0x04, 0x17
        /*001a*/ 	.short	(.L_11 - .L_10)
.L_10:
        /*001c*/ 	.word	0x00000000
        /*0020*/ 	.short	0x0001
        /*0022*/ 	.short	0x0008
        /*0024*/ 	.byte	0x00, 0xf5, 0x21, 0x00


	//----- nvinfo : EIATTR_KPARAM_INFO
	.align		4
.L_11:
        /*0028*/ 	.byte	0x04, 0x17
        /*002a*/ 	.short	(.L_13 - .L_12)
.L_12:
        /*002c*/ 	.word	0x00000000
        /*0030*/ 	.short	0x0000
        /*0032*/ 	.short	0x0000
        /*0034*/ 	.byte	0x00, 0xf5, 0x21, 0x00


	//----- nvinfo : EIATTR_SPARSE_MMA_MASK
	.align		4
.L_13:
        /*0038*/ 	.byte	0x03, 0x50
        /*003a*/ 	.short	0x0000


	//----- nvinfo : EIATTR_MAXREG_COUNT
	.align		4
        /*003c*/ 	.byte	0x03, 0x1b
        /*003e*/ 	.short	0x00ff


	//----- nvinfo : EIATTR_MERCURY_ISA_VERSION
	.align		4
        /*0040*/ 	.byte	0x03, 0x5f
        /*0042*/ 	.short	0x0101


	//----- nvinfo : EIATTR_VRC_CTA_INIT_COUNT
	.align		4
        /*0044*/ 	.byte	0x02, 0x4a
	.zero		1
	.zero		1


	//----- nvinfo : EIATTR_EXIT_INSTR_OFFSETS
	.align		4
        /*0048*/ 	.byte	0x04, 0x1c
        /*004a*/ 	.short	(.L_15 - .L_14)


	//   ....[0]....
.L_14:
        /*004c*/ 	.word	0x000000c0


	//----- nvinfo : EIATTR_CBANK_PARAM_SIZE
	.align		4
.L_15:
        /*0050*/ 	.byte	0x03, 0x19
        /*0052*/ 	.short	0x0014


	//----- nvinfo : EIATTR_PARAM_CBANK
	.align		4
        /*0054*/ 	.byte	0x04, 0x0a
        /*0056*/ 	.short	(.L_17 - .L_16)
	.align		4
.L_16:
        /*0058*/ 	.word	index@(.nv.constant0._Z3calPiS_i)
        /*005c*/ 	.short	0x0380
        /*005e*/ 	.short	0x0014


	//----- nvinfo : EIATTR_SW_WAR
	.align		4
.L_17:
        /*0060*/ 	.byte	0x04, 0x36
        /*0062*/ 	.short	(.L_19 - .L_18)
.L_18:
        /*0064*/ 	.word	0x00000008
.L_19:


//--------------------- .nv.callgraph             --------------------------
	.section	.nv.callgraph,"",@"SHT_CUDA_CALLGRAPH"
	.align	4
	.sectionentsize	8
	.align		4
        /*0000*/ 	.word	0x00000000
	.align		4
        /*0004*/ 	.word	0xffffffff
	.align		4
        /*0008*/ 	.word	0x00000000
	.align		4
        /*000c*/ 	.word	0xfffffffe
	.align		4
        /*0010*/ 	.word	0x00000000
	.align		4
        /*0014*/ 	.word	0xfffffffd
	.align		4
        /*0018*/ 	.word	0x00000000
	.align		4
        /*001c*/ 	.word	0xfffffffc


//--------------------- .text._Z3calPiS_i         --------------------------
	.section	.text._Z3calPiS_i,"ax",@progbits
	.align	128
        .global         _Z3calPiS_i
        .type           _Z3calPiS_i,@function
        .size           _Z3calPiS_i,(.L_x_1 - _Z3calPiS_i)
        .other          _Z3calPiS_i,@"STO_CUDA_ENTRY STV_DEFAULT"
_Z3calPiS_i:
.text._Z3calPiS_i:
[----:B------:R-:W-:Y:S01]  /*0000*/  LDC R1, c[0x0][0x37c] ;  /* 0x0000df00ff017b82 */ /* 0x000fe20000000800 */
[----:B------:R-:W0:Y:S07]  /*0010*/  S2R R7, SR_CTAID.X ;  /* 0x0000000000077919 */ /* 0x000e2e0000002500 */
[----:B------:R-:W0:Y:S01]  /*0020*/  LDC.64 R2, c[0x0][0x380] ;  /* 0x0000e000ff027b82 */ /* 0x000e220000000a00 */
[----:B------:R-:W1:Y:S01]  /*0030*/  LDCU.64 UR4, c[0x0][0x358] ;  /* 0x00006b00ff0477ac */ /* 0x000e620008000a00 */
[----:B------:R-:W2:Y:S06]  /*0040*/  LDCU UR6, c[0x0][0x390] ;  /* 0x00007200ff0677ac */ /* 0x000eac0008000800 */
[----:B------:R-:W3:Y:S01]  /*0050*/  LDC.64 R4, c[0x0][0x388] ;  /* 0x0000e200ff047b82 */ /* 0x000ee20000000a00 */
[----:B0-----:R-:W-:-:S04]  /*0060*/  IMAD.WIDE.U32 R2, R7, 0x4, R2 ;  /* 0x0000000407027825 */ /* 0x001fc800078e0002 */
[----:B---3--:R-:W-:Y:S02]  /*0070*/  IMAD.WIDE.U32 R4, R7, 0x4, R4 ;  /* 0x0000000407047825 */ /* 0x008fe400078e0004 */
[----:B-1----:R-:W2:Y:S04]  /*0080*/  LDG.E R2, desc[UR4][R2.64] ;  /* 0x0000000402027981 */ /* 0x002ea8000c1e1900 */
[----:B------:R-:W2:Y:S02]  /*0090*/  LDG.E R7, desc[UR4][R4.64] ;  /* 0x0000000404077981 */ /* 0x000ea4000c1e1900 */
[----:B--2---:R-:W-:-:S05]  /*00a0*/  IMAD R7, R2, UR6, R7 ;  /* 0x0000000602077c24 */ /* 0x004fca000f8e0207 */
[----:B------:R-:W-:Y:S01]  /*00b0*/  STG.E desc[UR4][R4.64], R7 ;  /* 0x0000000704007986 */ /* 0x000fe2000c101904 */
[----:B------:R-:W-:Y:S05]  /*00c0*/  EXIT ;  /* 0x000000000000794d */ /* 0x000fea0003800000 */
.L_x_0:
[----:B------:R-:W-:-:S00]  /*00d0*/  BRA `(.L_x_0) ;  /* 0xfffffffc00fc7947 */ /* 0x000fc0000383ffff */
[----:B------:R-:W-:-:S00]  /*00e0*/  NOP ;  /* 0x0000000000007918 */ /* 0x000fc00000000000 */
        /* <DEDUP_REMOVED lines=9> */
.L_x_1:


//--------------------- .nv.shared.reserved.0     --------------------------
	.section	.nv.shared.reserved.0,"aw",@nobits
	.weak		__nv_reservedSMEM_offset_0_alias
	.size		__nv_reservedSMEM_offset_0_alias, 0, 64
	.other		__nv_reservedSMEM_offset_0_alias,@"STO_CUDA_RESERVED_SHARED STV_DEFAULT"
__nv_reservedSMEM_offset_0_alias:
	.zero		0
	.zero		64


//--------------------- .nv.constant0._Z3calPiS_i --------------------------
	.section	.nv.constant0._Z3calPiS_i,"a",@progbits
	.sectionflags	@""
	.align	4
.nv.constant0._Z3calPiS_i:
	.zero		916


//--------------------- SYMBOLS --------------------------

	.type		.nv.reservedSmem.offset0,@object
	.size		.nv.reservedSmem.offset0,0x4
